//
// Generated by NVIDIA NVVM Compiler
//
// Compiler Build ID: CL-36424714
// Cuda compilation tools, release 13.0, V13.0.88
// Based on NVVM 20.0.0
//

.version 9.0
.target sm_100
.address_size 64

	// .globl	_Z13computeKernelPiPfS0_iff

.visible .entry _Z13computeKernelPiPfS0_iff(
	.param .u64 .ptr .align 1 _Z13computeKernelPiPfS0_iff_param_0,
	.param .u64 .ptr .align 1 _Z13computeKernelPiPfS0_iff_param_1,
	.param .u64 .ptr .align 1 _Z13computeKernelPiPfS0_iff_param_2,
	.param .u32 _Z13computeKernelPiPfS0_iff_param_3,
	.param .f32 _Z13computeKernelPiPfS0_iff_param_4,
	.param .f32 _Z13computeKernelPiPfS0_iff_param_5
)
{


	ret;

}


// ===== COMPILED SASS (sm_100) =====

	.target	sm_100

	.elftype	@"ET_EXEC"


//--------------------- .note.nv.tkinfo           --------------------------
	.section	.note.nv.tkinfo,"",@"SHT_NOTE"
	.sectionflags	@"SHF_NOTE_NV_TKINFO"
	.tkinfo
        /*0018*/ 	.word	0x00000002
        /*0030*/ 	.string	""
        /*0030*/ 	.string	"ptxas"
        /*0030*/ 	.string	"Cuda compilation tools, release 13.0, V13.0.88"
        /*0030*/ 	.string	"Build cuda_13.0.r13.0/compiler.36424714_0"
        /*0030*/ 	.string	"-arch sm_100 -m 64 "



//--------------------- .note.nv.cuinfo           --------------------------
	.section	.note.nv.cuinfo,"",@"SHT_NOTE"
	.sectionflags	@"SHF_NOTE_NV_CUINFO"
        /*0018*/ 	.short	0x0002
        /*001a*/ 	.short	0x0064
        /*001c*/ 	.short	0x0082
	.zero		2


//--------------------- .nv.info                  --------------------------
	.section	.nv.info,"",@"SHT_CUDA_INFO"
	.align	4


	//----- nvinfo : EIATTR_REGCOUNT
	.align		4
        /*0000*/ 	.byte	0x04, 0x2f
        /*0002*/ 	.short	(.L_1 - .L_0)
	.align		4
.L_0:
        /*0004*/ 	.word	index@(_Z13computeKernelPiPfS0_iff)
        /*0008*/ 	.word	0x00000004


	//----- nvinfo : EIATTR_FRAME_SIZE
	.align		4
.L_1:
        /*000c*/ 	.byte	0x04, 0x11
        /*000e*/ 	.short	(.L_3 - .L_2)
	.align		4
.L_2:
        /*0010*/ 	.word	index@(_Z13computeKernelPiPfS0_iff)
        /*0014*/ 	.word	0x00000000


	//----- nvinfo : EIATTR_MIN_STACK_SIZE
	.align		4
.L_3:
        /*0018*/ 	.byte	0x04, 0x12
        /*001a*/ 	.short	(.L_5 - .L_4)
	.align		4
.L_4:
        /*001c*/ 	.word	index@(_Z13computeKernelPiPfS0_iff)
        /*0020*/ 	.word	0x00000000
.L_5:


//--------------------- .nv.compat                --------------------------
	.section	.nv.compat,"",@"SHT_CUDA_COMPAT_INFO"
	.align	4
        /*0000*/ 	.byte	0x02, 0x09, 0x00, 0x00, 0x02, 0x02, 0x01, 0x00, 0x02, 0x05, 0x05, 0x00, 0x03, 0x07, 0x01, 0x01
        /*0010*/ 	.byte	0x02, 0x03, 0x00, 0x00, 0x02, 0x06, 0x01, 0x00, 0x04, 0x0b, 0x08, 0x00, 0x09, 0x00, 0x00, 0x00
        /*0020*/ 	.byte	0x00, 0x00, 0x00, 0x00


//--------------------- .nv.info._Z13computeKernelPiPfS0_iff --------------------------
	.section	.nv.info._Z13computeKernelPiPfS0_iff,"",@"SHT_CUDA_INFO"
	.sectionflags	@""
	.align	4


	//----- nvinfo : EIATTR_CUDA_API_VERSION
	.align		4
        /*0000*/ 	.byte	0x04, 0x37
        /*0002*/ 	.short	(.L_7 - .L_6)
.L_6:
        /*0004*/ 	.word	0x00000082


	//----- nvinfo : EIATTR_KPARAM_INFO
	.align		4
.L_7:
        /*0008*/ 	.byte	0x04, 0x17
        /*000a*/ 	.short	(.L_9 - .L_8)
.L_8:
        /*000c*/ 	.word	0x00000000
        /*0010*/ 	.short	0x0005
        /*0012*/ 	.short	0x0020
        /*0014*/ 	.byte	0x00, 0xf0, 0x11, 0x00


	//----- nvinfo : EIATTR_KPARAM_INFO
	.align		4
.L_9:
        /*0018*/ 	.byte	0x04, 0x17
        /*001a*/ 	.short	(.L_11 - .L_10)
.L_10:
        /*001c*/ 	.word	0x00000000
        /*0020*/ 	.short	0x0004
        /*0022*/ 	.short	0x001c
        /*0024*/ 	.byte	0x00, 0xf0, 0x11, 0x00


	//----- nvinfo : EIATTR_KPARAM_INFO
	.align		4
.L_11:
        /*0028*/ 	.byte	0x04, 0x17
        /*002a*/ 	.short	(.L_13 - .L_12)
.L_12:
        /*002c*/ 	.word	0x00000000
        /*0030*/ 	.short	0x0003
        /*0032*/ 	.short	0x0018
        /*0034*/ 	.byte	0x00, 0xf0, 0x11, 0x00


	//----- nvinfo : EIATTR_KPARAM_INFO
	.align		4
.L_13:
        /*0038*/ 	.byte	0x04, 0x17
        /*003a*/ 	.short	(.L_15 - .L_14)
.L_14:
        /*003c*/ 	.word	0x00000000
        /*0040*/ 	.short	0x0002
        /*0042*/ 	.short	0x0010
        /*0044*/ 	.byte	0x00, 0xf5, 0x21, 0x00


	//----- nvinfo : EIATTR_KPARAM_INFO
	.align		4
.L_15:
        /*0048*/ 	.byte	0x04, 0x17
        /*004a*/ 	.short	(.L_17 - .L_16)
.L_16:
        /*004c*/ 	.word	0x00000000
        /*0050*/ 	.short	0x0001
        /*0052*/ 	.short	0x0008
        /*0054*/ 	.byte	0x00, 0xf5, 0x21, 0x00


	//----- nvinfo : EIATTR_KPARAM_INFO
	.align		4
.L_17:
        /*0058*/ 	.byte	0x04, 0x17
        /*005a*/ 	.short	(.L_19 - .L_18)
.L_18:
        /*005c*/ 	.word	0x00000000
        /*0060*/ 	.short	0x0000
        /*0062*/ 	.short	0x0000
        /*0064*/ 	.byte	0x00, 0xf5, 0x21, 0x00


	//----- nvinfo : EIATTR_SPARSE_MMA_MASK
	.align		4
.L_19:
        /*0068*/ 	.byte	0x03, 0x50
        /*006a*/ 	.short	0x0000


	//----- nvinfo : EIATTR_MAXREG_COUNT
	.align		4
        /*006c*/ 	.byte	0x03, 0x1b
        /*006e*/ 	.short	0x00ff


	//----- nvinfo : EIATTR_MERCURY_ISA_VERSION
	.align		4
        /*0070*/ 	.byte	0x03, 0x5f
        /*0072*/ 	.short	0x0101


	//----- nvinfo : EIATTR_VRC_CTA_INIT_COUNT
	.align		4
        /*0074*/ 	.byte	0x02, 0x4a
	.zero		1
	.zero		1


	//----- nvinfo : EIATTR_EXIT_INSTR_OFFSETS
	.align		4
        /*0078*/ 	.byte	0x04, 0x1c
        /*007a*/ 	.short	(.L_21 - .L_20)


	//   ....[0]....
.L_20:
        /*007c*/ 	.word	0x00000010


	//----- nvinfo : EIATTR_CBANK_PARAM_SIZE
	.align		4
.L_21:
        /*0080*/ 	.byte	0x03, 0x19
        /*0082*/ 	.short	0x0024


	//----- nvinfo : EIATTR_PARAM_CBANK
	.align		4
        /*0084*/ 	.byte	0x04, 0x0a
        /*0086*/ 	.short	(.L_23 - .L_22)
	.align		4
.L_22:
        /*0088*/ 	.word	index@(.nv.constant0._Z13computeKernelPiPfS0_iff)
        /*008c*/ 	.short	0x0380
        /*008e*/ 	.short	0x0024


	//----- nvinfo : EIATTR_SW_WAR
	.align		4
.L_23:
        /*0090*/ 	.byte	0x04, 0x36
        /*0092*/ 	.short	(.L_25 - .L_24)
.L_24:
        /*0094*/ 	.word	0x00000008
.L_25:


//--------------------- .nv.callgraph             --------------------------
	.section	.nv.callgraph,"",@"SHT_CUDA_CALLGRAPH"
	.align	4
	.sectionentsize	8
	.align		4
        /*0000*/ 	.word	0x00000000
	.align		4
        /*0004*/ 	.word	0xffffffff
	.align		4
        /*0008*/ 	.word	0x00000000
	.align		4
        /*000c*/ 	.word	0xfffffffe
	.align		4
        /*0010*/ 	.word	0x00000000
	.align		4
        /*0014*/ 	.word	0xfffffffd
	.align		4
        /*0018*/ 	.word	0x00000000
	.align		4
        /*001c*/ 	.word	0xfffffffc


//--------------------- .text._Z13computeKernelPiPfS0_iff --------------------------
	.section	.text._Z13computeKernelPiPfS0_iff,"ax",@progbits
	.align	128
        .global         _Z13computeKernelPiPfS0_iff
        .type           _Z13computeKernelPiPfS0_iff,@function
        .size           _Z13computeKernelPiPfS0_iff,(.L_x_1 - _Z13computeKernelPiPfS0_iff)
        .other          _Z13computeKernelPiPfS0_iff,@"STO_CUDA_ENTRY STV_DEFAULT"
_Z13computeKernelPiPfS0_iff:
.text._Z13computeKernelPiPfS0_iff:
[----:B------:R-:W-:Y:S01]  /*0000*/  LDC R1, c[0x0][0x37c] ;  /* 0x0000df00ff017b82 */ /* 0x000fe20000000800 */
[----:B------:R-:W-:Y:S05]  /*0010*/  EXIT ;  /* 0x000000000000794d */ /* 0x000fea0003800000 */
.L_x_0:
[----:B------:R-:W-:-:S00]  /*0020*/  BRA `(.L_x_0) ;  /* 0xfffffffc00fc7947 */ /* 0x000fc0000383ffff */
[----:B------:R-:W-:-:S00]  /*0030*/  NOP ;  /* 0x0000000000007918 */ /* 0x000fc00000000000 */
        /* <DEDUP_REMOVED lines=12> */
.L_x_1:


//--------------------- .nv.shared.reserved.0     --------------------------
	.section	.nv.shared.reserved.0,"aw",@nobits
	.weak		__nv_reservedSMEM_offset_0_alias
	.size		__nv_reservedSMEM_offset_0_alias, 0, 64
	.other		__nv_reservedSMEM_offset_0_alias,@"STO_CUDA_RESERVED_SHARED STV_DEFAULT"
__nv_reservedSMEM_offset_0_alias:
	.zero		0
	.zero		64


//--------------------- .nv.constant0._Z13computeKernelPiPfS0_iff --------------------------
	.section	.nv.constant0._Z13computeKernelPiPfS0_iff,"a",@progbits
	.sectionflags	@""
	.align	4
.nv.constant0._Z13computeKernelPiPfS0_iff:
	.zero		932


//--------------------- SYMBOLS --------------------------

	.type		.nv.reservedSmem.offset0,@object
	.size		.nv.reservedSmem.offset0,0x4
